//
// Generated by NVIDIA NVVM Compiler
//
// Compiler Build ID: CL-36424714
// Cuda compilation tools, release 13.0, V13.0.88
// Based on NVVM 20.0.0
//

.version 9.0
.target sm_100
.address_size 64

	// .globl	_Z20private_histo_kernelPcjPj
// _ZZ20private_histo_kernelPcjPjE8histro_s has been demoted

.visible .entry _Z20private_histo_kernelPcjPj(
	.param .u64 .ptr .align 1 _Z20private_histo_kernelPcjPj_param_0,
	.param .u32 _Z20private_histo_kernelPcjPj_param_1,
	.param .u64 .ptr .align 1 _Z20private_histo_kernelPcjPj_param_2
)
{
	.reg .pred 	%p<9>;
	.reg .b16 	%rs<4>;
	.reg .b32 	%r<40>;
	.reg .b64 	%rd<13>;
	// demoted variable
	.shared .align 4 .b8 _ZZ20private_histo_kernelPcjPjE8histro_s[28];
	ld.param.u64 	%rd6, [_Z20private_histo_kernelPcjPj_param_0];
	ld.param.u32 	%r21, [_Z20private_histo_kernelPcjPj_param_1];
	ld.param.u64 	%rd7, [_Z20private_histo_kernelPcjPj_param_2];
	mov.u32 	%r39, %tid.x;
	setp.gt.u32 	%p1, %r39, 6;
	@%p1 bra 	$L__BB0_3;
	mov.u32 	%r2, %ntid.x;
	shl.b32 	%r22, %r39, 2;
	mov.u32 	%r23, _ZZ20private_histo_kernelPcjPjE8histro_s;
	add.s32 	%r35, %r23, %r22;
	shl.b32 	%r4, %r2, 2;
	mov.u32 	%r36, %r39;
$L__BB0_2:
	mov.b32 	%r24, 0;
	st.shared.u32 	[%r35], %r24;
	add.s32 	%r36, %r36, %r2;
	add.s32 	%r35, %r35, %r4;
	setp.lt.u32 	%p2, %r36, 7;
	@%p2 bra 	$L__BB0_2;
$L__BB0_3:
	bar.sync 	0;
	mov.u32 	%r25, %ctaid.x;
	mov.u32 	%r9, %ntid.x;
	mad.lo.s32 	%r37, %r25, %r9, %r39;
	setp.ge.u32 	%p3, %r37, %r21;
	@%p3 bra 	$L__BB0_8;
	mov.u32 	%r26, %nctaid.x;
	mul.lo.s32 	%r11, %r9, %r26;
	cvta.to.global.u64 	%rd1, %rd6;
$L__BB0_5:
	cvt.u64.u32 	%rd8, %r37;
	add.s64 	%rd9, %rd1, %rd8;
	ld.global.u8 	%rs2, [%rd9];
	add.s16 	%rs1, %rs2, -97;
	and.b16  	%rs3, %rs1, 255;
	setp.gt.u16 	%p4, %rs3, 25;
	@%p4 bra 	$L__BB0_7;
	cvt.u32.u16 	%r27, %rs1;
	and.b32  	%r28, %r27, 252;
	mov.u32 	%r29, _ZZ20private_histo_kernelPcjPjE8histro_s;
	add.s32 	%r30, %r29, %r28;
	atom.shared.add.u32 	%r31, [%r30], 1;
$L__BB0_7:
	add.s32 	%r37, %r37, %r11;
	setp.lt.u32 	%p5, %r37, %r21;
	@%p5 bra 	$L__BB0_5;
$L__BB0_8:
	setp.gt.u32 	%p6, %r39, 6;
	bar.sync 	0;
	@%p6 bra 	$L__BB0_13;
	mul.wide.u32 	%rd10, %r39, 4;
	cvta.to.global.u64 	%rd11, %rd7;
	add.s64 	%rd12, %rd11, %rd10;
	mul.wide.u32 	%rd3, %r9, 4;
	shl.b32 	%r32, %r39, 2;
	mov.u32 	%r33, _ZZ20private_histo_kernelPcjPjE8histro_s;
	add.s32 	%r38, %r33, %r32;
	shl.b32 	%r15, %r9, 2;
$L__BB0_10:
	ld.shared.u32 	%r18, [%r38];
	setp.eq.s32 	%p7, %r18, 0;
	@%p7 bra 	$L__BB0_12;
	atom.global.add.u32 	%r34, [%rd12], %r18;
$L__BB0_12:
	add.s32 	%r39, %r39, %r9;
	add.s64 	%rd12, %rd12, %rd3;
	add.s32 	%r38, %r38, %r15;
	setp.lt.u32 	%p8, %r39, 7;
	@%p8 bra 	$L__BB0_10;
$L__BB0_13:
	ret;

}


// ===== COMPILED SASS (sm_100) =====

	.target	sm_100

	.elftype	@"ET_EXEC"


//--------------------- .note.nv.tkinfo           --------------------------
	.section	.note.nv.tkinfo,"",@"SHT_NOTE"
	.sectionflags	@"SHF_NOTE_NV_TKINFO"
	.tkinfo
        /*0018*/ 	.word	0x00000002
        /*0030*/ 	.string	""
        /*0030*/ 	.string	"ptxas"
        /*0030*/ 	.string	"Cuda compilation tools, release 13.0, V13.0.88"
        /*0030*/ 	.string	"Build cuda_13.0.r13.0/compiler.36424714_0"
        /*0030*/ 	.string	"-arch sm_100 -m 64 "



//--------------------- .note.nv.cuinfo           --------------------------
	.section	.note.nv.cuinfo,"",@"SHT_NOTE"
	.sectionflags	@"SHF_NOTE_NV_CUINFO"
        /*0018*/ 	.short	0x0002
        /*001a*/ 	.short	0x0064
        /*001c*/ 	.short	0x0082
	.zero		2


//--------------------- .nv.info                  --------------------------
	.section	.nv.info,"",@"SHT_CUDA_INFO"
	.align	4


	//----- nvinfo : EIATTR_REGCOUNT
	.align		4
        /*0000*/ 	.byte	0x04, 0x2f
        /*0002*/ 	.short	(.L_1 - .L_0)
	.align		4
.L_0:
        /*0004*/ 	.word	index@(_Z20private_histo_kernelPcjPj)
        /*0008*/ 	.word	0x0000000b


	//----- nvinfo : EIATTR_FRAME_SIZE
	.align		4
.L_1:
        /*000c*/ 	.byte	0x04, 0x11
        /*000e*/ 	.short	(.L_3 - .L_2)
	.align		4
.L_2:
        /*0010*/ 	.word	index@(_Z20private_histo_kernelPcjPj)
        /*0014*/ 	.word	0x00000000


	//----- nvinfo : EIATTR_MIN_STACK_SIZE
	.align		4
.L_3:
        /*0018*/ 	.byte	0x04, 0x12
        /*001a*/ 	.short	(.L_5 - .L_4)
	.align		4
.L_4:
        /*001c*/ 	.word	index@(_Z20private_histo_kernelPcjPj)
        /*0020*/ 	.word	0x00000000
.L_5:


//--------------------- .nv.compat                --------------------------
	.section	.nv.compat,"",@"SHT_CUDA_COMPAT_INFO"
	.align	4
        /*0000*/ 	.byte	0x02, 0x09, 0x00, 0x00, 0x02, 0x02, 0x01, 0x00, 0x02, 0x05, 0x05, 0x00, 0x03, 0x07, 0x01, 0x01
        /*0010*/ 	.byte	0x02, 0x03, 0x00, 0x00, 0x02, 0x06, 0x01, 0x00, 0x04, 0x0b, 0x08, 0x00, 0x09, 0x00, 0x00, 0x00
        /*0020*/ 	.byte	0x00, 0x00, 0x00, 0x00


//--------------------- .nv.info._Z20private_histo_kernelPcjPj --------------------------
	.section	.nv.info._Z20private_histo_kernelPcjPj,"",@"SHT_CUDA_INFO"
	.sectionflags	@""
	.align	4


	//----- nvinfo : EIATTR_CUDA_API_VERSION
	.align		4
        /*0000*/ 	.byte	0x04, 0x37
        /*0002*/ 	.short	(.L_7 - .L_6)
.L_6:
        /*0004*/ 	.word	0x00000082


	//----- nvinfo : EIATTR_KPARAM_INFO
	.align		4
.L_7:
        /*0008*/ 	.byte	0x04, 0x17
        /*000a*/ 	.short	(.L_9 - .L_8)
.L_8:
        /*000c*/ 	.word	0x00000000
        /*0010*/ 	.short	0x0002
        /*0012*/ 	.short	0x0010
        /*0014*/ 	.byte	0x00, 0xf5, 0x21, 0x00


	//----- nvinfo : EIATTR_KPARAM_INFO
	.align		4
.L_9:
        /*0018*/ 	.byte	0x04, 0x17
        /*001a*/ 	.short	(.L_11 - .L_10)
.L_10:
        /*001c*/ 	.word	0x00000000
        /*0020*/ 	.short	0x0001
        /*0022*/ 	.short	0x0008
        /*0024*/ 	.byte	0x00, 0xf0, 0x11, 0x00


	//----- nvinfo : EIATTR_KPARAM_INFO
	.align		4
.L_11:
        /*0028*/ 	.byte	0x04, 0x17
        /*002a*/ 	.short	(.L_13 - .L_12)
.L_12:
        /*002c*/ 	.word	0x00000000
        /*0030*/ 	.short	0x0000
        /*0032*/ 	.short	0x0000
        /*0034*/ 	.byte	0x00, 0xf5, 0x21, 0x00


	//----- nvinfo : EIATTR_SPARSE_MMA_MASK
	.align		4
.L_13:
        /*0038*/ 	.byte	0x03, 0x50
        /*003a*/ 	.short	0x0000


	//----- nvinfo : EIATTR_MAXREG_COUNT
	.align		4
        /*003c*/ 	.byte	0x03, 0x1b
        /*003e*/ 	.short	0x00ff


	//----- nvinfo : EIATTR_NUM_BARRIERS
	.align		4
        /*0040*/ 	.byte	0x02, 0x4c
        /*0042*/ 	.byte	0x01
	.zero		1


	//----- nvinfo : EIATTR_MERCURY_ISA_VERSION
	.align		4
        /*0044*/ 	.byte	0x03, 0x5f
        /*0046*/ 	.short	0x0101


	//----- nvinfo : EIATTR_VRC_CTA_INIT_COUNT
	.align		4
        /*0048*/ 	.byte	0x02, 0x4a
	.zero		1
	.zero		1


	//----- nvinfo : EIATTR_EXIT_INSTR_OFFSETS
	.align		4
        /*004c*/ 	.byte	0x04, 0x1c
        /*004e*/ 	.short	(.L_15 - .L_14)


	//   ....[0]....
.L_14:
        /*0050*/ 	.word	0x00000320


	//   ....[1]....
        /*0054*/ 	.word	0x00000440


	//----- nvinfo : EIATTR_CRS_STACK_SIZE
	.align		4
.L_15:
        /*0058*/ 	.byte	0x04, 0x1e
        /*005a*/ 	.short	(.L_17 - .L_16)
.L_16:
        /*005c*/ 	.word	0x00000000


	//----- nvinfo : EIATTR_CBANK_PARAM_SIZE
	.align		4
.L_17:
        /*0060*/ 	.byte	0x03, 0x19
        /*0062*/ 	.short	0x0018


	//----- nvinfo : EIATTR_PARAM_CBANK
	.align		4
        /*0064*/ 	.byte	0x04, 0x0a
        /*0066*/ 	.short	(.L_19 - .L_18)
	.align		4
.L_18:
        /*0068*/ 	.word	index@(.nv.constant0._Z20private_histo_kernelPcjPj)
        /*006c*/ 	.short	0x0380
        /*006e*/ 	.short	0x0018


	//----- nvinfo : EIATTR_SW_WAR
	.align		4
.L_19:
        /*0070*/ 	.byte	0x04, 0x36
        /*0072*/ 	.short	(.L_21 - .L_20)
.L_20:
        /*0074*/ 	.word	0x00000008
.L_21:


//--------------------- .nv.callgraph             --------------------------
	.section	.nv.callgraph,"",@"SHT_CUDA_CALLGRAPH"
	.align	4
	.sectionentsize	8
	.align		4
        /*0000*/ 	.word	0x00000000
	.align		4
        /*0004*/ 	.word	0xffffffff
	.align		4
        /*0008*/ 	.word	0x00000000
	.align		4
        /*000c*/ 	.word	0xfffffffe
	.align		4
        /*0010*/ 	.word	0x00000000
	.align		4
        /*0014*/ 	.word	0xfffffffd
	.align		4
        /*0018*/ 	.word	0x00000000
	.align		4
        /*001c*/ 	.word	0xfffffffc


//--------------------- .text._Z20private_histo_kernelPcjPj --------------------------
	.section	.text._Z20private_histo_kernelPcjPj,"ax",@progbits
	.align	128
        .global         _Z20private_histo_kernelPcjPj
        .type           _Z20private_histo_kernelPcjPj,@function
        .size           _Z20private_histo_kernelPcjPj,(.L_x_12 - _Z20private_histo_kernelPcjPj)
        .other          _Z20private_histo_kernelPcjPj,@"STO_CUDA_ENTRY STV_DEFAULT"
_Z20private_histo_kernelPcjPj:
.text._Z20private_histo_kernelPcjPj:
[----:B------:R-:W-:Y:S01]  /*0000*/  LDC R1, c[0x0][0x37c] ;  /* 0x0000df00ff017b82 */ /* 0x000fe20000000800 */
[----:B------:R-:W0:Y:S01]  /*0010*/  S2R R5, SR_TID.X ;  /* 0x0000000000057919 */ /* 0x000e220000002100 */
[----:B------:R-:W-:Y:S01]  /*0020*/  BSSY.RECONVERGENT B0, `(.L_x_0) ;  /* 0x000000e000007945 */ /* 0x000fe20003800200 */
[----:B0-----:R-:W-:-:S13]  /*0030*/  ISETP.GT.U32.AND P0, PT, R5, 0x6, PT ;  /* 0x000000060500780c */ /* 0x001fda0003f04070 */
[----:B------:R-:W-:Y:S05]  /*0040*/  @P0 BRA `(.L_x_1) ;  /* 0x00000000002c0947 */ /* 0x000fea0003800000 */
[----:B------:R-:W0:Y:S01]  /*0050*/  S2UR UR5, SR_CgaCtaId ;  /* 0x00000000000579c3 */ /* 0x000e220000008800 */
[----:B------:R-:W-:Y:S01]  /*0060*/  UMOV UR4, 0x400 ;  /* 0x0000040000047882 */ /* 0x000fe20000000000 */
[----:B------:R-:W-:-:S06]  /*0070*/  IMAD.MOV.U32 R2, RZ, RZ, R5 ;  /* 0x000000ffff027224 */ /* 0x000fcc00078e0005 */
[----:B------:R-:W1:Y:S01]  /*0080*/  LDC R3, c[0x0][0x360] ;  /* 0x0000d800ff037b82 */ /* 0x000e620000000800 */
[----:B0-----:R-:W-:-:S06]  /*0090*/  ULEA UR4, UR5, UR4, 0x18 ;  /* 0x0000000405047291 */ /* 0x001fcc000f8ec0ff */
[----:B------:R-:W-:-:S07]  /*00a0*/  LEA R0, R5, UR4, 0x2 ;  /* 0x0000000405007c11 */ /* 0x000fce000f8e10ff */
.L_x_2:
[C---:B-1----:R-:W-:Y:S01]  /*00b0*/  IMAD.IADD R2, R3.reuse, 0x1, R2 ;  /* 0x0000000103027824 */ /* 0x042fe200078e0202 */
[----:B------:R0:W-:Y:S04]  /*00c0*/  STS [R0], RZ ;  /* 0x000000ff00007388 */ /* 0x0001e80000000800 */
[----:B------:R-:W-:Y:S01]  /*00d0*/  ISETP.GE.U32.AND P0, PT, R2, 0x7, PT ;  /* 0x000000070200780c */ /* 0x000fe20003f06070 */
[----:B0-----:R-:W-:-:S12]  /*00e0*/  IMAD R0, R3, 0x4, R0 ;  /* 0x0000000403007824 */ /* 0x001fd800078e0200 */
[----:B------:R-:W-:Y:S05]  /*00f0*/  @!P0 BRA `(.L_x_2) ;  /* 0xfffffffc00ec8947 */ /* 0x000fea000383ffff */
.L_x_1:
[----:B------:R-:W-:Y:S05]  /*0100*/  BSYNC.RECONVERGENT B0 ;  /* 0x0000000000007941 */ /* 0x000fea0003800200 */
.L_x_0:
[----:B------:R-:W0:Y:S01]  /*0110*/  S2UR UR4, SR_CTAID.X ;  /* 0x00000000000479c3 */ /* 0x000e220000002500 */
[----:B------:R-:W1:Y:S01]  /*0120*/  LDCU UR5, c[0x0][0x388] ;  /* 0x00007100ff0577ac */ /* 0x000e620008000800 */
[----:B------:R-:W-:Y:S01]  /*0130*/  BSSY.RECONVERGENT B0, `(.L_x_3) ;  /* 0x000001c000007945 */ /* 0x000fe20003800200 */
[----:B------:R-:W2:Y:S05]  /*0140*/  LDCU.64 UR6, c[0x0][0x358] ;  /* 0x00006b00ff0677ac */ /* 0x000eaa0008000a00 */
[----:B------:R-:W0:Y:S01]  /*0150*/  LDC R6, c[0x0][0x360] ;  /* 0x0000d800ff067b82 */ /* 0x000e220000000800 */
[----:B------:R-:W3:Y:S01]  /*0160*/  LDCU UR10, c[0x0][0x388] ;  /* 0x00007100ff0a77ac */ /* 0x000ee20008000800 */
[----:B------:R-:W4:Y:S01]  /*0170*/  LDCU.64 UR8, c[0x0][0x380] ;  /* 0x00007000ff0877ac */ /* 0x000f220008000a00 */
[----:B0-----:R-:W-:-:S05]  /*0180*/  IMAD R0, R6, UR4, R5 ;  /* 0x0000000406007c24 */ /* 0x001fca000f8e0205 */
[----:B------:R-:W-:Y:S01]  /*0190*/  BAR.SYNC.DEFER_BLOCKING 0x0 ;  /* 0x0000000000007b1d */ /* 0x000fe20000010000 */
[----:B-1----:R-:W-:-:S13]  /*01a0*/  ISETP.GE.U32.AND P0, PT, R0, UR5, PT ;  /* 0x0000000500007c0c */ /* 0x002fda000bf06070 */
[----:B--234-:R-:W-:Y:S05]  /*01b0*/  @P0 BRA `(.L_x_4) ;  /* 0x00000000004c0947 */ /* 0x01cfea0003800000 */
[----:B------:R-:W0:Y:S02]  /*01c0*/  LDCU UR4, c[0x0][0x370] ;  /* 0x00006e00ff0477ac */ /* 0x000e240008000800 */
[----:B0-----:R-:W-:-:S07]  /*01d0*/  IMAD R7, R6, UR4, RZ ;  /* 0x0000000406077c24 */ /* 0x001fce000f8e02ff */
.L_x_7:
[----:B0-----:R-:W-:-:S05]  /*01e0*/  IADD3 R2, P0, PT, R0, UR8, RZ ;  /* 0x0000000800027c10 */ /* 0x001fca000ff1e0ff */
[----:B------:R-:W-:-:S05]  /*01f0*/  IMAD.X R3, RZ, RZ, UR9, P0 ;  /* 0x00000009ff037e24 */ /* 0x000fca00080e06ff */
[----:B------:R-:W2:Y:S01]  /*0200*/  LDG.E.U8 R2, desc[UR6][R2.64] ;  /* 0x0000000602027981 */ /* 0x000ea2000c1e1100 */
[----:B------:R-:W-:Y:S01]  /*0210*/  IMAD.IADD R0, R7, 0x1, R0 ;  /* 0x0000000107007824 */ /* 0x000fe200078e0200 */
[----:B------:R-:W-:Y:S04]  /*0220*/  BSSY.RECONVERGENT B1, `(.L_x_5) ;  /* 0x000000b000017945 */ /* 0x000fe80003800200 */
[----:B------:R-:W-:Y:S01]  /*0230*/  ISETP.GE.U32.AND P1, PT, R0, UR10, PT ;  /* 0x0000000a00007c0c */ /* 0x000fe2000bf26070 */
[----:B--2---:R-:W-:-:S05]  /*0240*/  VIADD R8, R2, 0xffffff9f ;  /* 0xffffff9f02087836 */ /* 0x004fca0000000000 */
[----:B------:R-:W-:-:S04]  /*0250*/  LOP3.LUT R4, R8, 0xff, RZ, 0xc0, !PT ;  /* 0x000000ff08047812 */ /* 0x000fc800078ec0ff */
[----:B------:R-:W-:-:S13]  /*0260*/  ISETP.GT.U32.AND P0, PT, R4, 0x19, PT ;  /* 0x000000190400780c */ /* 0x000fda0003f04070 */
[----:B------:R-:W-:Y:S05]  /*0270*/  @P0 BRA `(.L_x_6) ;  /* 0x0000000000140947 */ /* 0x000fea0003800000 */
[----:B------:R-:W0:Y:S01]  /*0280*/  S2UR UR5, SR_CgaCtaId ;  /* 0x00000000000579c3 */ /* 0x000e220000008800 */
[----:B------:R-:W-:Y:S01]  /*0290*/  UMOV UR4, 0x400 ;  /* 0x0000040000047882 */ /* 0x000fe20000000000 */
[----:B------:R-:W-:Y:S01]  /*02a0*/  LOP3.LUT R2, R8, 0xfc, RZ, 0xc0, !PT ;  /* 0x000000fc08027812 */ /* 0x000fe200078ec0ff */
[----:B0-----:R-:W-:-:S09]  /*02b0*/  ULEA UR4, UR5, UR4, 0x18 ;  /* 0x0000000405047291 */ /* 0x001fd2000f8ec0ff */
[----:B------:R0:W-:Y:S03]  /*02c0*/  ATOMS.POPC.INC.32 RZ, [R2+UR4] ;  /* 0x0000000002ff7f8c */ /* 0x0001e6000d800004 */
.L_x_6:
[----:B------:R-:W-:Y:S05]  /*02d0*/  BSYNC.RECONVERGENT B1 ;  /* 0x0000000000017941 */ /* 0x000fea0003800200 */
.L_x_5:
[----:B------:R-:W-:Y:S05]  /*02e0*/  @!P1 BRA `(.L_x_7) ;  /* 0xfffffffc00bc9947 */ /* 0x000fea000383ffff */
.L_x_4:
[----:B------:R-:W-:Y:S05]  /*02f0*/  BSYNC.RECONVERGENT B0 ;  /* 0x0000000000007941 */ /* 0x000fea0003800200 */
.L_x_3:
[----:B------:R-:W-:Y:S01]  /*0300*/  BAR.SYNC.DEFER_BLOCKING 0x0 ;  /* 0x0000000000007b1d */ /* 0x000fe20000010000 */
[----:B------:R-:W-:-:S13]  /*0310*/  ISETP.GT.U32.AND P0, PT, R5, 0x6, PT ;  /* 0x000000060500780c */ /* 0x000fda0003f04070 */
[----:B------:R-:W-:Y:S05]  /*0320*/  @P0 EXIT ;  /* 0x000000000000094d */ /* 0x000fea0003800000 */
[----:B------:R-:W1:Y:S01]  /*0330*/  S2UR UR5, SR_CgaCtaId ;  /* 0x00000000000579c3 */ /* 0x000e620000008800 */
[----:B------:R-:W-:-:S07]  /*0340*/  UMOV UR4, 0x400 ;  /* 0x0000040000047882 */ /* 0x000fce0000000000 */
[----:B0-----:R-:W0:Y:S01]  /*0350*/  LDC.64 R2, c[0x0][0x390] ;  /* 0x0000e400ff027b82 */ /* 0x001e220000000a00 */
[----:B-1----:R-:W-:-:S06]  /*0360*/  ULEA UR4, UR5, UR4, 0x18 ;  /* 0x0000000405047291 */ /* 0x002fcc000f8ec0ff */
[C---:B------:R-:W-:Y:S01]  /*0370*/  LEA R0, R5.reuse, UR4, 0x2 ;  /* 0x0000000405007c11 */ /* 0x040fe2000f8e10ff */
[----:B0-----:R-:W-:-:S07]  /*0380*/  IMAD.WIDE.U32 R2, R5, 0x4, R2 ;  /* 0x0000000405027825 */ /* 0x001fce00078e0002 */
.L_x_10:
[----:B------:R-:W0:Y:S01]  /*0390*/  LDS R7, [R0] ;  /* 0x0000000000077984 */ /* 0x000e220000000800 */
[----:B------:R-:W-:Y:S01]  /*03a0*/  IMAD.IADD R5, R6, 0x1, R5 ;  /* 0x0000000106057824 */ /* 0x000fe200078e0205 */
[----:B------:R-:W-:Y:S04]  /*03b0*/  BSSY.RECONVERGENT B0, `(.L_x_8) ;  /* 0x0000005000007945 */ /* 0x000fe80003800200 */
[----:B------:R-:W-:Y:S02]  /*03c0*/  ISETP.GE.U32.AND P1, PT, R5, 0x7, PT ;  /* 0x000000070500780c */ /* 0x000fe40003f26070 */
[----:B0-----:R-:W-:-:S13]  /*03d0*/  ISETP.NE.AND P0, PT, R7, RZ, PT ;  /* 0x000000ff0700720c */ /* 0x001fda0003f05270 */
[----:B------:R-:W-:Y:S05]  /*03e0*/  @!P0 BRA `(.L_x_9) ;  /* 0x0000000000048947 */ /* 0x000fea0003800000 */
[----:B------:R0:W-:Y:S02]  /*03f0*/  REDG.E.ADD.STRONG.GPU desc[UR6][R2.64], R7 ;  /* 0x000000070200798e */ /* 0x0001e4000c12e106 */
.L_x_9:
[----:B------:R-:W-:Y:S05]  /*0400*/  BSYNC.RECONVERGENT B0 ;  /* 0x0000000000007941 */ /* 0x000fea0003800200 */
.L_x_8:
[C---:B------:R-:W-:Y:S02]  /*0410*/  IMAD R0, R6.reuse, 0x4, R0 ;  /* 0x0000000406007824 */ /* 0x040fe400078e0200 */
[----:B0-----:R-:W-:Y:S01]  /*0420*/  IMAD.WIDE.U32 R2, R6, 0x4, R2 ;  /* 0x0000000406027825 */ /* 0x001fe200078e0002 */
[----:B------:R-:W-:Y:S06]  /*0430*/  @!P1 BRA `(.L_x_10) ;  /* 0xfffffffc00d49947 */ /* 0x000fec000383ffff */
[----:B------:R-:W-:Y:S05]  /*0440*/  EXIT ;  /* 0x000000000000794d */ /* 0x000fea0003800000 */
.L_x_11:
[----:B------:R-:W-:-:S00]  /*0450*/  BRA `(.L_x_11) ;  /* 0xfffffffc00fc7947 */ /* 0x000fc0000383ffff */
[----:B------:R-:W-:-:S00]  /*0460*/  NOP ;  /* 0x0000000000007918 */ /* 0x000fc00000000000 */
        /* <DEDUP_REMOVED lines=9> */
.L_x_12:


//--------------------- .nv.shared._Z20private_histo_kernelPcjPj --------------------------
	.section	.nv.shared._Z20private_histo_kernelPcjPj,"aw",@nobits
	.sectionflags	@""
	.align	4
.nv.shared._Z20private_histo_kernelPcjPj:
	.zero		1052


//--------------------- .nv.shared.reserved.0     --------------------------
	.section	.nv.shared.reserved.0,"aw",@nobits
	.weak		__nv_reservedSMEM_offset_0_alias
	.size		__nv_reservedSMEM_offset_0_alias, 0, 64
	.other		__nv_reservedSMEM_offset_0_alias,@"STO_CUDA_RESERVED_SHARED STV_DEFAULT"
__nv_reservedSMEM_offset_0_alias:
	.zero		0
	.zero		64


//--------------------- .nv.constant0._Z20private_histo_kernelPcjPj --------------------------
	.section	.nv.constant0._Z20private_histo_kernelPcjPj,"a",@progbits
	.sectionflags	@""
	.align	4
.nv.constant0._Z20private_histo_kernelPcjPj:
	.zero		920


//--------------------- SYMBOLS --------------------------

	.type		.nv.reservedSmem.offset0,@object
	.size		.nv.reservedSmem.offset0,0x4
	.type		.nv.reservedSmem.cap,@object
	.size		.nv.reservedSmem.cap,0x4
